//
// Generated by NVIDIA NVVM Compiler
//
// Compiler Build ID: CL-36424714
// Cuda compilation tools, release 13.0, V13.0.88
// Based on NVVM 20.0.0
//

.version 9.0
.target sm_100
.address_size 64

	// .globl	_Z17CufftComplexScaleP6float2S0_f

.visible .entry _Z17CufftComplexScaleP6float2S0_f(
	.param .u64 .ptr .align 1 _Z17CufftComplexScaleP6float2S0_f_param_0,
	.param .u64 .ptr .align 1 _Z17CufftComplexScaleP6float2S0_f_param_1,
	.param .f32 _Z17CufftComplexScaleP6float2S0_f_param_2
)
{
	.reg .pred 	%p<4>;
	.reg .b32 	%r<11>;
	.reg .b32 	%f<6>;
	.reg .b64 	%rd<8>;

	ld.param.u64 	%rd1, [_Z17CufftComplexScaleP6float2S0_f_param_0];
	ld.param.u64 	%rd2, [_Z17CufftComplexScaleP6float2S0_f_param_1];
	ld.param.f32 	%f1, [_Z17CufftComplexScaleP6float2S0_f_param_2];
	mov.u32 	%r2, %ntid.x;
	mov.u32 	%r3, %ctaid.x;
	mov.u32 	%r4, %tid.x;
	mad.lo.s32 	%r5, %r2, %r3, %r4;
	mov.u32 	%r6, %ntid.y;
	mov.u32 	%r7, %ctaid.y;
	mov.u32 	%r8, %tid.y;
	mad.lo.s32 	%r9, %r6, %r7, %r8;
	mad.lo.s32 	%r1, %r9, 3335, %r5;
	setp.gt.s32 	%p1, %r5, 3334;
	setp.gt.u32 	%p2, %r9, 127;
	or.pred  	%p3, %p1, %p2;
	@%p3 bra 	$L__BB0_2;
	cvta.to.global.u64 	%rd3, %rd1;
	cvta.to.global.u64 	%rd4, %rd2;
	mul.wide.s32 	%rd5, %r1, 8;
	add.s64 	%rd6, %rd3, %rd5;
	ld.global.v2.f32 	{%f2, %f3}, [%rd6];
	mul.f32 	%f4, %f1, %f2;
	add.s64 	%rd7, %rd4, %rd5;
	mul.f32 	%f5, %f1, %f3;
	st.global.v2.f32 	[%rd7], {%f4, %f5};
$L__BB0_2:
	ret;

}


// ===== COMPILED SASS (sm_100) =====

	.target	sm_100

	.elftype	@"ET_EXEC"


//--------------------- .note.nv.tkinfo           --------------------------
	.section	.note.nv.tkinfo,"",@"SHT_NOTE"
	.sectionflags	@"SHF_NOTE_NV_TKINFO"
	.tkinfo
        /*0018*/ 	.word	0x00000002
        /*0030*/ 	.string	""
        /*0030*/ 	.string	"ptxas"
        /*0030*/ 	.string	"Cuda compilation tools, release 13.0, V13.0.88"
        /*0030*/ 	.string	"Build cuda_13.0.r13.0/compiler.36424714_0"
        /*0030*/ 	.string	"-arch sm_100 -m 64 "



//--------------------- .note.nv.cuinfo           --------------------------
	.section	.note.nv.cuinfo,"",@"SHT_NOTE"
	.sectionflags	@"SHF_NOTE_NV_CUINFO"
        /*0018*/ 	.short	0x0002
        /*001a*/ 	.short	0x0064
        /*001c*/ 	.short	0x0082
	.zero		2


//--------------------- .nv.info                  --------------------------
	.section	.nv.info,"",@"SHT_CUDA_INFO"
	.align	4


	//----- nvinfo : EIATTR_REGCOUNT
	.align		4
        /*0000*/ 	.byte	0x04, 0x2f
        /*0002*/ 	.short	(.L_1 - .L_0)
	.align		4
.L_0:
        /*0004*/ 	.word	index@(_Z17CufftComplexScaleP6float2S0_f)
        /*0008*/ 	.word	0x0000000a


	//----- nvinfo : EIATTR_FRAME_SIZE
	.align		4
.L_1:
        /*000c*/ 	.byte	0x04, 0x11
        /*000e*/ 	.short	(.L_3 - .L_2)
	.align		4
.L_2:
        /*0010*/ 	.word	index@(_Z17CufftComplexScaleP6float2S0_f)
        /*0014*/ 	.word	0x00000000


	//----- nvinfo : EIATTR_MIN_STACK_SIZE
	.align		4
.L_3:
        /*0018*/ 	.byte	0x04, 0x12
        /*001a*/ 	.short	(.L_5 - .L_4)
	.align		4
.L_4:
        /*001c*/ 	.word	index@(_Z17CufftComplexScaleP6float2S0_f)
        /*0020*/ 	.word	0x00000000
.L_5:


//--------------------- .nv.compat                --------------------------
	.section	.nv.compat,"",@"SHT_CUDA_COMPAT_INFO"
	.align	4
        /*0000*/ 	.byte	0x02, 0x09, 0x00, 0x00, 0x02, 0x02, 0x01, 0x00, 0x02, 0x05, 0x05, 0x00, 0x03, 0x07, 0x01, 0x01
        /*0010*/ 	.byte	0x02, 0x03, 0x00, 0x00, 0x02, 0x06, 0x01, 0x00, 0x04, 0x0b, 0x08, 0x00, 0x09, 0x00, 0x00, 0x00
        /*0020*/ 	.byte	0x00, 0x00, 0x00, 0x00


//--------------------- .nv.info._Z17CufftComplexScaleP6float2S0_f --------------------------
	.section	.nv.info._Z17CufftComplexScaleP6float2S0_f,"",@"SHT_CUDA_INFO"
	.sectionflags	@""
	.align	4


	//----- nvinfo : EIATTR_CUDA_API_VERSION
	.align		4
        /*0000*/ 	.byte	0x04, 0x37
        /*0002*/ 	.short	(.L_7 - .L_6)
.L_6:
        /*0004*/ 	.word	0x00000082


	//----- nvinfo : EIATTR_KPARAM_INFO
	.align		4
.L_7:
        /*0008*/ 	.byte	0x04, 0x17
        /*000a*/ 	.short	(.L_9 - .L_8)
.L_8:
        /*000c*/ 	.word	0x00000000
        /*0010*/ 	.short	0x0002
        /*0012*/ 	.short	0x0010
        /*0014*/ 	.byte	0x00, 0xf0, 0x11, 0x00


	//----- nvinfo : EIATTR_KPARAM_INFO
	.align		4
.L_9:
        /*0018*/ 	.byte	0x04, 0x17
        /*001a*/ 	.short	(.L_11 - .L_10)
.L_10:
        /*001c*/ 	.word	0x00000000
        /*0020*/ 	.short	0x0001
        /*0022*/ 	.short	0x0008
        /*0024*/ 	.byte	0x00, 0xf5, 0x21, 0x00


	//----- nvinfo : EIATTR_KPARAM_INFO
	.align		4
.L_11:
        /*0028*/ 	.byte	0x04, 0x17
        /*002a*/ 	.short	(.L_13 - .L_12)
.L_12:
        /*002c*/ 	.word	0x00000000
        /*0030*/ 	.short	0x0000
        /*0032*/ 	.short	0x0000
        /*0034*/ 	.byte	0x00, 0xf5, 0x21, 0x00


	//----- nvinfo : EIATTR_SPARSE_MMA_MASK
	.align		4
.L_13:
        /*0038*/ 	.byte	0x03, 0x50
        /*003a*/ 	.short	0x0000


	//----- nvinfo : EIATTR_MAXREG_COUNT
	.align		4
        /*003c*/ 	.byte	0x03, 0x1b
        /*003e*/ 	.short	0x00ff


	//----- nvinfo : EIATTR_MERCURY_ISA_VERSION
	.align		4
        /*0040*/ 	.byte	0x03, 0x5f
        /*0042*/ 	.short	0x0101


	//----- nvinfo : EIATTR_VRC_CTA_INIT_COUNT
	.align		4
        /*0044*/ 	.byte	0x02, 0x4a
	.zero		1
	.zero		1


	//----- nvinfo : EIATTR_EXIT_INSTR_OFFSETS
	.align		4
        /*0048*/ 	.byte	0x04, 0x1c
        /*004a*/ 	.short	(.L_15 - .L_14)


	//   ....[0]....
.L_14:
        /*004c*/ 	.word	0x000000b0


	//   ....[1]....
        /*0050*/ 	.word	0x00000170


	//----- nvinfo : EIATTR_CBANK_PARAM_SIZE
	.align		4
.L_15:
        /*0054*/ 	.byte	0x03, 0x19
        /*0056*/ 	.short	0x0014


	//----- nvinfo : EIATTR_PARAM_CBANK
	.align		4
        /*0058*/ 	.byte	0x04, 0x0a
        /*005a*/ 	.short	(.L_17 - .L_16)
	.align		4
.L_16:
        /*005c*/ 	.word	index@(.nv.constant0._Z17CufftComplexScaleP6float2S0_f)
        /*0060*/ 	.short	0x0380
        /*0062*/ 	.short	0x0014


	//----- nvinfo : EIATTR_SW_WAR
	.align		4
.L_17:
        /*0064*/ 	.byte	0x04, 0x36
        /*0066*/ 	.short	(.L_19 - .L_18)
.L_18:
        /*0068*/ 	.word	0x00000008
.L_19:


//--------------------- .nv.callgraph             --------------------------
	.section	.nv.callgraph,"",@"SHT_CUDA_CALLGRAPH"
	.align	4
	.sectionentsize	8
	.align		4
        /*0000*/ 	.word	0x00000000
	.align		4
        /*0004*/ 	.word	0xffffffff
	.align		4
        /*0008*/ 	.word	0x00000000
	.align		4
        /*000c*/ 	.word	0xfffffffe
	.align		4
        /*0010*/ 	.word	0x00000000
	.align		4
        /*0014*/ 	.word	0xfffffffd
	.align		4
        /*0018*/ 	.word	0x00000000
	.align		4
        /*001c*/ 	.word	0xfffffffc


//--------------------- .text._Z17CufftComplexScaleP6float2S0_f --------------------------
	.section	.text._Z17CufftComplexScaleP6float2S0_f,"ax",@progbits
	.align	128
        .global         _Z17CufftComplexScaleP6float2S0_f
        .type           _Z17CufftComplexScaleP6float2S0_f,@function
        .size           _Z17CufftComplexScaleP6float2S0_f,(.L_x_1 - _Z17CufftComplexScaleP6float2S0_f)
        .other          _Z17CufftComplexScaleP6float2S0_f,@"STO_CUDA_ENTRY STV_DEFAULT"
_Z17CufftComplexScaleP6float2S0_f:
.text._Z17CufftComplexScaleP6float2S0_f:
[----:B------:R-:W-:Y:S01]  /*0000*/  LDC R1, c[0x0][0x37c] ;  /* 0x0000df00ff017b82 */ /* 0x000fe20000000800 */
[----:B------:R-:W0:Y:S01]  /*0010*/  S2R R5, SR_CTAID.Y ;  /* 0x0000000000057919 */ /* 0x000e220000002600 */
[----:B------:R-:W1:Y:S01]  /*0020*/  LDCU UR4, c[0x0][0x360] ;  /* 0x00006c00ff0477ac */ /* 0x000e620008000800 */
[----:B------:R-:W0:Y:S01]  /*0030*/  S2R R2, SR_TID.Y ;  /* 0x0000000000027919 */ /* 0x000e220000002200 */
[----:B------:R-:W0:Y:S01]  /*0040*/  LDCU UR5, c[0x0][0x364] ;  /* 0x00006c80ff0577ac */ /* 0x000e220008000800 */
[----:B------:R-:W1:Y:S01]  /*0050*/  S2R R0, SR_CTAID.X ;  /* 0x0000000000007919 */ /* 0x000e620000002500 */
[----:B------:R-:W1:Y:S01]  /*0060*/  S2R R3, SR_TID.X ;  /* 0x0000000000037919 */ /* 0x000e620000002100 */
[----:B0-----:R-:W-:-:S05]  /*0070*/  IMAD R5, R5, UR5, R2 ;  /* 0x0000000505057c24 */ /* 0x001fca000f8e0202 */
[----:B------:R-:W-:Y:S01]  /*0080*/  ISETP.GT.U32.AND P0, PT, R5, 0x7f, PT ;  /* 0x0000007f0500780c */ /* 0x000fe20003f04070 */
[----:B-1----:R-:W-:-:S05]  /*0090*/  IMAD R0, R0, UR4, R3 ;  /* 0x0000000400007c24 */ /* 0x002fca000f8e0203 */
[----:B------:R-:W-:-:S13]  /*00a0*/  ISETP.GT.OR P0, PT, R0, 0xd06, P0 ;  /* 0x00000d060000780c */ /* 0x000fda0000704670 */
[----:B------:R-:W-:Y:S05]  /*00b0*/  @P0 EXIT ;  /* 0x000000000000094d */ /* 0x000fea0003800000 */
[----:B------:R-:W0:Y:S01]  /*00c0*/  LDC.64 R2, c[0x0][0x380] ;  /* 0x0000e000ff027b82 */ /* 0x000e220000000a00 */
[----:B------:R-:W1:Y:S01]  /*00d0*/  LDCU.64 UR4, c[0x0][0x358] ;  /* 0x00006b00ff0477ac */ /* 0x000e620008000a00 */
[----:B------:R-:W-:Y:S01]  /*00e0*/  IMAD R7, R5, 0xd07, R0 ;  /* 0x00000d0705077824 */ /* 0x000fe200078e0200 */
[----:B------:R-:W2:Y:S05]  /*00f0*/  LDCU UR6, c[0x0][0x390] ;  /* 0x00007200ff0677ac */ /* 0x000eaa0008000800 */
[----:B------:R-:W3:Y:S01]  /*0100*/  LDC.64 R4, c[0x0][0x388] ;  /* 0x0000e200ff047b82 */ /* 0x000ee20000000a00 */
[----:B0-----:R-:W-:-:S06]  /*0110*/  IMAD.WIDE R2, R7, 0x8, R2 ;  /* 0x0000000807027825 */ /* 0x001fcc00078e0202 */
[----:B-1----:R-:W2:Y:S01]  /*0120*/  LDG.E.64 R2, desc[UR4][R2.64] ;  /* 0x0000000402027981 */ /* 0x002ea2000c1e1b00 */
[----:B---3--:R-:W-:-:S04]  /*0130*/  IMAD.WIDE R4, R7, 0x8, R4 ;  /* 0x0000000807047825 */ /* 0x008fc800078e0204 */
[----:B--2---:R-:W-:Y:S01]  /*0140*/  FMUL R6, R2, UR6 ;  /* 0x0000000602067c20 */ /* 0x004fe20008400000 */
[----:B------:R-:W-:-:S05]  /*0150*/  FMUL R7, R3, UR6 ;  /* 0x0000000603077c20 */ /* 0x000fca0008400000 */
[----:B------:R-:W-:Y:S01]  /*0160*/  STG.E.64 desc[UR4][R4.64], R6 ;  /* 0x0000000604007986 */ /* 0x000fe2000c101b04 */
[----:B------:R-:W-:Y:S05]  /*0170*/  EXIT ;  /* 0x000000000000794d */ /* 0x000fea0003800000 */
.L_x_0:
[----:B------:R-:W-:-:S00]  /*0180*/  BRA `(.L_x_0) ;  /* 0xfffffffc00fc7947 */ /* 0x000fc0000383ffff */
[----:B------:R-:W-:-:S00]  /*0190*/  NOP ;  /* 0x0000000000007918 */ /* 0x000fc00000000000 */
        /* <DEDUP_REMOVED lines=14> */
.L_x_1:


//--------------------- .nv.shared.reserved.0     --------------------------
	.section	.nv.shared.reserved.0,"aw",@nobits
	.weak		__nv_reservedSMEM_offset_0_alias
	.size		__nv_reservedSMEM_offset_0_alias, 0, 64
	.other		__nv_reservedSMEM_offset_0_alias,@"STO_CUDA_RESERVED_SHARED STV_DEFAULT"
__nv_reservedSMEM_offset_0_alias:
	.zero		0
	.zero		64


//--------------------- .nv.constant0._Z17CufftComplexScaleP6float2S0_f --------------------------
	.section	.nv.constant0._Z17CufftComplexScaleP6float2S0_f,"a",@progbits
	.sectionflags	@""
	.align	4
.nv.constant0._Z17CufftComplexScaleP6float2S0_f:
	.zero		916


//--------------------- SYMBOLS --------------------------

	.type		.nv.reservedSmem.offset0,@object
	.size		.nv.reservedSmem.offset0,0x4
